	.headerflags	@"EF_CUDA_TEXMODE_UNIFIED EF_CUDA_64BIT_ADDRESS EF_CUDA_ACCELERATORS EF_CUDA_SM90 EF_CUDA_VIRTUAL_SM(EF_CUDA_SM90)"
	.elftype	@"ET_EXEC"


//--------------------- .nv.info                  --------------------------
	.section	.nv.info,"",@"SHT_CUDA_INFO"
	.align	4


	//----- nvinfo : EIATTR_REGCOUNT
	.align		4
        /*0000*/ 	.byte	0x04, 0x2f
        /*0002*/ 	.short	(.L_1 - .L_0)
	.align		4
.L_0:
        /*0004*/ 	.word	index@(triton_poi_fused_5)
        /*0008*/ 	.word	0x0000001c


	//----- nvinfo : EIATTR_MIN_STACK_SIZE
	.align		4
.L_1:
        /*000c*/ 	.byte	0x04, 0x12
        /*000e*/ 	.short	(.L_3 - .L_2)
	.align		4
.L_2:
        /*0010*/ 	.word	index@(triton_poi_fused_5)
        /*0014*/ 	.word	0x00000000


	//----- nvinfo : EIATTR_FRAME_SIZE
	.align		4
.L_3:
        /*0018*/ 	.byte	0x04, 0x11
        /*001a*/ 	.short	(.L_5 - .L_4)
	.align		4
.L_4:
        /*001c*/ 	.word	index@(triton_poi_fused_5)
        /*0020*/ 	.word	0x00000000


	//----- nvinfo : EIATTR_MIN_STACK_SIZE
	.align		4
.L_5:
        /*0024*/ 	.byte	0x04, 0x12
        /*0026*/ 	.short	(.L_7 - .L_6)
	.align		4
.L_6:
        /*0028*/ 	.word	index@(triton_poi_fused_5)
        /*002c*/ 	.word	0x00000000
.L_7:


//--------------------- .nv.info.triton_poi_fused_5 --------------------------
	.section	.nv.info.triton_poi_fused_5,"",@"SHT_CUDA_INFO"
	.sectionflags	@""
	.align	4


	//----- nvinfo : EIATTR_CUDA_API_VERSION
	.align		4
        /*0000*/ 	.byte	0x04, 0x37
        /*0002*/ 	.short	(.L_9 - .L_8)
.L_8:
        /*0004*/ 	.word	0x0000007c


	//----- nvinfo : EIATTR_KPARAM_INFO
	.align		4
.L_9:
        /*0008*/ 	.byte	0x04, 0x17
        /*000a*/ 	.short	(.L_11 - .L_10)
.L_10:
        /*000c*/ 	.word	0x00000000
        /*0010*/ 	.short	0x0003
        /*0012*/ 	.short	0x0014
        /*0014*/ 	.byte	0x00, 0xf0, 0x11, 0x00


	//----- nvinfo : EIATTR_KPARAM_INFO
	.align		4
.L_11:
        /*0018*/ 	.byte	0x04, 0x17
        /*001a*/ 	.short	(.L_13 - .L_12)
.L_12:
        /*001c*/ 	.word	0x00000000
        /*0020*/ 	.short	0x0002
        /*0022*/ 	.short	0x0010
        /*0024*/ 	.byte	0x00, 0xf0, 0x11, 0x00


	//----- nvinfo : EIATTR_KPARAM_INFO
	.align		4
.L_13:
        /*0028*/ 	.byte	0x04, 0x17
        /*002a*/ 	.short	(.L_15 - .L_14)
.L_14:
        /*002c*/ 	.word	0x00000000
        /*0030*/ 	.short	0x0001
        /*0032*/ 	.short	0x0008
        /*0034*/ 	.byte	0x00, 0xf4, 0x21, 0x00


	//----- nvinfo : EIATTR_KPARAM_INFO
	.align		4
.L_15:
        /*0038*/ 	.byte	0x04, 0x17
        /*003a*/ 	.short	(.L_17 - .L_16)
.L_16:
        /*003c*/ 	.word	0x00000000
        /*0040*/ 	.short	0x0000
        /*0042*/ 	.short	0x0000
        /*0044*/ 	.byte	0x00, 0xf4, 0x21, 0x00


	//----- nvinfo : EIATTR_SPARSE_MMA_MASK
	.align		4
.L_17:
        /*0048*/ 	.byte	0x03, 0x50
        /*004a*/ 	.short	0x0000


	//----- nvinfo : EIATTR_MAXREG_COUNT
	.align		4
        /*004c*/ 	.byte	0x03, 0x1b
        /*004e*/ 	.short	0x00ff


	//----- nvinfo : EIATTR_EXIT_INSTR_OFFSETS
	.align		4
        /*0050*/ 	.byte	0x04, 0x1c
        /*0052*/ 	.short	(.L_19 - .L_18)


	//   ....[0]....
.L_18:
        /*0054*/ 	.word	0x000006e0


	//   ....[1]....
        /*0058*/ 	.word	0x00000730


	//----- nvinfo : EIATTR_REQNTID
	.align		4
.L_19:
        /*005c*/ 	.byte	0x04, 0x10
        /*005e*/ 	.short	(.L_21 - .L_20)
.L_20:
        /*0060*/ 	.word	0x00000100
        /*0064*/ 	.word	0x00000001
        /*0068*/ 	.word	0x00000001


	//----- nvinfo : EIATTR_CBANK_PARAM_SIZE
	.align		4
.L_21:
        /*006c*/ 	.byte	0x03, 0x19
        /*006e*/ 	.short	0x0018


	//----- nvinfo : EIATTR_PARAM_CBANK
	.align		4
        /*0070*/ 	.byte	0x04, 0x0a
        /*0072*/ 	.short	(.L_23 - .L_22)
	.align		4
.L_22:
        /*0074*/ 	.word	index@(.nv.constant0.triton_poi_fused_5)
        /*0078*/ 	.short	0x0210
        /*007a*/ 	.short	0x0018


	//----- nvinfo : EIATTR_SW_WAR
	.align		4
.L_23:
        /*007c*/ 	.byte	0x04, 0x36
        /*007e*/ 	.short	(.L_25 - .L_24)
.L_24:
        /*0080*/ 	.word	0x00000008
.L_25:


//--------------------- .nv.callgraph             --------------------------
	.section	.nv.callgraph,"",@"SHT_CUDA_CALLGRAPH"
	.align	4
	.sectionentsize	8
	.align		4
        /*0000*/ 	.word	0x00000000
	.align		4
        /*0004*/ 	.word	0xffffffff
	.align		4
        /*0008*/ 	.word	0x00000000
	.align		4
        /*000c*/ 	.word	0xfffffffe
	.align		4
        /*0010*/ 	.word	0x00000000
	.align		4
        /*0014*/ 	.word	0xfffffffd
	.align		4
        /*0018*/ 	.word	0x00000000
	.align		4
        /*001c*/ 	.word	0xfffffffc


//--------------------- .text.triton_poi_fused_5  --------------------------
	.section	.text.triton_poi_fused_5,"ax",@progbits
	.sectionflags	@"SHF_BARRIERS=1"
	.align	128
        .global         triton_poi_fused_5
        .type           triton_poi_fused_5,@function
        .size           triton_poi_fused_5,(.L_x_1 - triton_poi_fused_5)
        .other          triton_poi_fused_5,@"STO_CUDA_ENTRY STV_DEFAULT"
triton_poi_fused_5:
.text.triton_poi_fused_5:
[----:B------:R-:W0:Y:S01]  /*0000*/  LDC R1, c[0x0][0x28] ;  /* 0x00000a00ff017b82 */ /* 0x000e220000000800 */
[----:B------:R-:W1:Y:S07]  /*0010*/  S2R R2, SR_CTAID.Z ;  /* 0x0000000000027919 */ /* 0x000e6e0000002700 */
[----:B------:R-:W1:Y:S01]  /*0020*/  S2UR UR4, SR_CTAID.Y ;  /* 0x00000000000479c3 */ /* 0x000e620000002600 */
[----:B------:R-:W-:Y:S01]  /*0030*/  CS2R R18, SRZ ;  /* 0x0000000000127805 */ /* 0x000fe2000001ff00 */
[----:B------:R-:W-:Y:S01]  /*0040*/  ULDC.64 UR6, c[0x0][0x208] ;  /* 0x0000820000067ab9 */ /* 0x000fe20000000a00 */
[----:B------:R-:W2:Y:S01]  /*0050*/  S2R R3, SR_TID.X ;  /* 0x0000000000037919 */ /* 0x000ea20000002100 */
[----:B------:R-:W3:Y:S04]  /*0060*/  S2R R0, SR_CTAID.X ;  /* 0x0000000000007919 */ /* 0x000ee80000002500 */
[----:B------:R-:W1:Y:S08]  /*0070*/  LDC R5, c[0x0][0x10] ;  /* 0x00000400ff057b82 */ /* 0x000e700000000800 */
[----:B------:R-:W4:Y:S01]  /*0080*/  LDC.64 R16, c[0x0][0x210] ;  /* 0x00008400ff107b82 */ /* 0x000f220000000a00 */
[----:B-1----:R-:W-:Y:S01]  /*0090*/  IMAD R2, R2, R5, UR4 ;  /* 0x0000000402027e24 */ /* 0x002fe2000f8e0205 */
[----:B--2---:R-:W-:-:S03]  /*00a0*/  SHF.R.U32.HI R7, RZ, 0x4, R3 ;  /* 0x00000004ff077819 */ /* 0x004fc60000011603 */
[----:B------:R-:W-:Y:S02]  /*00b0*/  IMAD.SHL.U32 R2, R2, 0x80, RZ ;  /* 0x0000008002027824 */ /* 0x000fe400078e00ff */
[----:B---3--:R-:W-:Y:S01]  /*00c0*/  IMAD.SHL.U32 R0, R0, 0x10, RZ ;  /* 0x0000001000007824 */ /* 0x008fe200078e00ff */
[----:B------:R-:W-:-:S04]  /*00d0*/  SGXT.U32 R7, R7, 0x4 ;  /* 0x000000040707781a */ /* 0x000fc80000000000 */
[----:B------:R-:W-:Y:S02]  /*00e0*/  LOP3.LUT R5, R0, 0xf, R3, 0xf8, !PT ;  /* 0x0000000f00057812 */ /* 0x000fe400078ef803 */
[----:B------:R-:W-:Y:S02]  /*00f0*/  LOP3.LUT R4, R2, R7, RZ, 0xfc, !PT ;  /* 0x0000000702047212 */ /* 0x000fe400078efcff */
[----:B------:R-:W-:Y:S02]  /*0100*/  ISETP.GE.AND P0, PT, R5, 0x9, PT ;  /* 0x000000090500780c */ /* 0x000fe40003f06270 */
[----:B------:R-:W-:Y:S01]  /*0110*/  LOP3.LUT R6, R2, 0x10, R7, 0xfe, !PT ;  /* 0x0000001002067812 */ /* 0x000fe200078efe07 */
[C---:B------:R-:W-:Y:S01]  /*0120*/  IMAD R9, R4.reuse, 0x9, R5 ;  /* 0x0000000904097824 */ /* 0x040fe200078e0205 */
[----:B------:R-:W-:Y:S02]  /*0130*/  ISETP.LT.AND P1, PT, R4, 0x400000, !P0 ;  /* 0x004000000400780c */ /* 0x000fe40004721270 */
[----:B------:R-:W-:Y:S01]  /*0140*/  ISETP.LT.AND P2, PT, R6, 0x400000, !P0 ;  /* 0x004000000600780c */ /* 0x000fe20004741270 */
[----:B------:R-:W-:Y:S01]  /*0150*/  VIADD R5, R9, 0x90 ;  /* 0x0000009009057836 */ /* 0x000fe20000000000 */
[----:B------:R-:W-:-:S02]  /*0160*/  LOP3.LUT R4, R2, 0x20, R7, 0xfe, !PT ;  /* 0x0000002002047812 */ /* 0x000fc400078efe07 */
[----:B------:R-:W-:Y:S02]  /*0170*/  LOP3.LUT R6, R2, 0x30, R7, 0xfe, !PT ;  /* 0x0000003002067812 */ /* 0x000fe400078efe07 */
[----:B------:R-:W-:Y:S02]  /*0180*/  LOP3.LUT R8, R2, 0x40, R7, 0xfe, !PT ;  /* 0x0000004002087812 */ /* 0x000fe400078efe07 */
[----:B------:R-:W-:Y:S01]  /*0190*/  ISETP.LT.AND P6, PT, R4, 0x400000, !P0 ;  /* 0x004000000400780c */ /* 0x000fe200047c1270 */
[----:B----4-:R-:W-:Y:S01]  /*01a0*/  IMAD.WIDE R4, R5, 0x4, R16 ;  /* 0x0000000405047825 */ /* 0x010fe200078e0210 */
[----:B------:R-:W-:Y:S02]  /*01b0*/  ISETP.LT.AND P5, PT, R6, 0x400000, !P0 ;  /* 0x004000000600780c */ /* 0x000fe400047a1270 */
[----:B------:R-:W-:Y:S02]  /*01c0*/  ISETP.LT.AND P4, PT, R8, 0x400000, !P0 ;  /* 0x004000000800780c */ /* 0x000fe40004781270 */
[----:B------:R-:W-:Y:S01]  /*01d0*/  LOP3.LUT R6, R2, 0x50, R7, 0xfe, !PT ;  /* 0x0000005002067812 */ /* 0x000fe200078efe07 */
[----:B------:R1:W2:Y:S01]  /*01e0*/  @P2 LDG.E.EL R18, desc[UR6][R4.64] ;  /* 0x0000000604122981 */ /* 0x0002a2000c2e1900 */
[----:B------:R-:W-:-:S02]  /*01f0*/  LOP3.LUT R8, R2, 0x60, R7, 0xfe, !PT ;  /* 0x0000006002087812 */ /* 0x000fc400078efe07 */
[----:B------:R-:W-:Y:S02]  /*0200*/  LOP3.LUT R7, R2, 0x70, R7, 0xfe, !PT ;  /* 0x0000007002077812 */ /* 0x000fe400078efe07 */
[----:B------:R-:W-:Y:S02]  /*0210*/  ISETP.LT.AND P3, PT, R6, 0x400000, !P0 ;  /* 0x004000000600780c */ /* 0x000fe40004761270 */
[----:B------:R-:W-:Y:S01]  /*0220*/  ISETP.LT.AND P2, PT, R8, 0x400000, !P0 ;  /* 0x004000000800780c */ /* 0x000fe20004741270 */
[----:B------:R-:W-:Y:S01]  /*0230*/  VIADD R15, R9, 0x120 ;  /* 0x00000120090f7836 */ /* 0x000fe20000000000 */
[----:B------:R-:W-:Y:S01]  /*0240*/  ISETP.LT.AND P0, PT, R7, 0x400000, !P0 ;  /* 0x004000000700780c */ /* 0x000fe20004701270 */
[C---:B------:R-:W-:Y:S02]  /*0250*/  VIADD R13, R9.reuse, 0x1b0 ;  /* 0x000001b0090d7836 */ /* 0x040fe40000000000 */
[C---:B------:R-:W-:Y:S02]  /*0260*/  VIADD R11, R9.reuse, 0x240 ;  /* 0x00000240090b7836 */ /* 0x040fe40000000000 */
[----:B------:R-:W-:-:S02]  /*0270*/  VIADD R7, R9, 0x2d0 ;  /* 0x000002d009077836 */ /* 0x000fc40000000000 */
[C---:B------:R-:W-:Y:S02]  /*0280*/  VIADD R21, R9.reuse, 0x360 ;  /* 0x0000036009157836 */ /* 0x040fe40000000000 */
[C---:B------:R-:W-:Y:S02]  /*0290*/  VIADD R23, R9.reuse, 0x3f0 ;  /* 0x000003f009177836 */ /* 0x040fe40000000000 */
[----:B------:R-:W-:Y:S01]  /*02a0*/  IMAD.WIDE R8, R9, 0x4, R16 ;  /* 0x0000000409087825 */ /* 0x000fe200078e0210 */
[----:B------:R-:W-:-:S03]  /*02b0*/  CS2R R24, SRZ ;  /* 0x0000000000187805 */ /* 0x000fc6000001ff00 */
[----:B------:R-:W-:-:S03]  /*02c0*/  IMAD.WIDE R14, R15, 0x4, R16 ;  /* 0x000000040f0e7825 */ /* 0x000fc600078e0210 */
[----:B------:R-:W3:Y:S01]  /*02d0*/  @P1 LDG.E.EL R24, desc[UR6][R8.64] ;  /* 0x0000000608181981 */ /* 0x000ee2000c2e1900 */
[----:B------:R-:W-:-:S03]  /*02e0*/  IMAD.WIDE R12, R13, 0x4, R16 ;  /* 0x000000040d0c7825 */ /* 0x000fc600078e0210 */
[----:B------:R4:W5:Y:S01]  /*02f0*/  @P6 LDG.E.EL R19, desc[UR6][R14.64] ;  /* 0x000000060e136981 */ /* 0x000962000c2e1900 */
[----:B------:R-:W-:-:S04]  /*0300*/  IMAD.WIDE R10, R11, 0x4, R16 ;  /* 0x000000040b0a7825 */ /* 0x000fc800078e0210 */
[----:B------:R-:W-:-:S04]  /*0310*/  IMAD.WIDE R6, R7, 0x4, R16 ;  /* 0x0000000407067825 */ /* 0x000fc800078e0210 */
[----:B-1----:R-:W-:Y:S01]  /*0320*/  IMAD.WIDE R4, R21, 0x4, R16 ;  /* 0x0000000415047825 */ /* 0x002fe200078e0210 */
[----:B------:R-:W-:-:S03]  /*0330*/  CS2R R20, SRZ ;  /* 0x0000000000147805 */ /* 0x000fc6000001ff00 */
[----:B------:R-:W-:Y:S01]  /*0340*/  IMAD.WIDE R16, R23, 0x4, R16 ;  /* 0x0000000417107825 */ /* 0x000fe200078e0210 */
[----:B------:R-:W-:Y:S02]  /*0350*/  CS2R R22, SRZ ;  /* 0x0000000000167805 */ /* 0x000fe4000001ff00 */
[----:B------:R1:W5:Y:S04]  /*0360*/  @P5 LDG.E.EL R20, desc[UR6][R12.64] ;  /* 0x000000060c145981 */ /* 0x000368000c2e1900 */
[----:B------:R1:W5:Y:S04]  /*0370*/  @P4 LDG.E.EL R21, desc[UR6][R10.64] ;  /* 0x000000060a154981 */ /* 0x000368000c2e1900 */
[----:B------:R1:W5:Y:S04]  /*0380*/  @P3 LDG.E.EL R23, desc[UR6][R6.64] ;  /* 0x0000000606173981 */ /* 0x000368000c2e1900 */
[----:B------:R1:W5:Y:S04]  /*0390*/  @P2 LDG.E.EL R22, desc[UR6][R4.64] ;  /* 0x0000000604162981 */ /* 0x000368000c2e1900 */
[----:B------:R-:W5:Y:S01]  /*03a0*/  @P0 LDG.E.EL R25, desc[UR6][R16.64] ;  /* 0x0000000610190981 */ /* 0x000f62000c2e1900 */
[----:B----4-:R-:W1:Y:S01]  /*03b0*/  S2R R14, SR_TID.X ;  /* 0x00000000000e7919 */ /* 0x010e620000002100 */
[----:B------:R-:W4:Y:S01]  /*03c0*/  S2UR UR5, SR_CgaCtaId ;  /* 0x00000000000579c3 */ /* 0x000f220000008800 */
[----:B------:R-:W-:Y:S01]  /*03d0*/  UMOV UR4, 0x400 ;  /* 0x0000040000047882 */ /* 0x000fe20000000000 */
[----:B-1----:R-:W-:Y:S01]  /*03e0*/  IMAD.SHL.U32 R12, R14, 0x80, RZ ;  /* 0x000000800e0c7824 */ /* 0x002fe200078e00ff */
[----:B------:R-:W-:-:S04]  /*03f0*/  SHF.R.U32.HI R13, RZ, 0x4, R14 ;  /* 0x00000004ff0d7819 */ /* 0x000fc8000001160e */
[----:B0-----:R-:W-:Y:S02]  /*0400*/  SGXT.U32 R11, R13, 0x4 ;  /* 0x000000040d0b781a */ /* 0x001fe40000000000 */
[----:B------:R-:W-:Y:S01]  /*0410*/  LOP3.LUT R12, R12, 0x780, RZ, 0xc0, !PT ;  /* 0x000007800c0c7812 */ /* 0x000fe200078ec0ff */
[----:B----4-:R-:W-:-:S03]  /*0420*/  UPRMT UR4, UR5, 0x654, UR4 ;  /* 0x0000065405047896 */ /* 0x010fc60008000004 */
[----:B------:R-:W-:-:S04]  /*0430*/  LOP3.LUT R7, R12, R11, RZ, 0xfc, !PT ;  /* 0x0000000b0c077212 */ /* 0x000fc800078efcff */
[----:B------:R-:W-:-:S04]  /*0440*/  LEA.HI R7, R12, R7, RZ, 0x1b ;  /* 0x000000070c077211 */ /* 0x000fc800078fd8ff */
[----:B------:R-:W-:Y:S01]  /*0450*/  LEA R12, R7, UR4, 0x2 ;  /* 0x00000004070c7c11 */ /* 0x000fe2000f8e10ff */
[----:B------:R-:W-:Y:S01]  /*0460*/  IMAD.SHL.U32 R10, R14, 0x4, RZ ;  /* 0x000000040e0a7824 */ /* 0x000fe200078e00ff */
[----:B------:R-:W-:-:S04]  /*0470*/  SHF.R.U32.HI R4, RZ, 0x3, R14 ;  /* 0x00000003ff047819 */ /* 0x000fc8000001160e */
[----:B------:R-:W-:Y:S02]  /*0480*/  LOP3.LUT R10, R10, 0x3fc, RZ, 0xc0, !PT ;  /* 0x000003fc0a0a7812 */ /* 0x000fe400078ec0ff */
[----:B------:R-:W-:-:S05]  /*0490*/  LOP3.LUT R5, R4, 0x1c, RZ, 0xc0, !PT ;  /* 0x0000001c04057812 */ /* 0x000fca00078ec0ff */
[----:B------:R-:W-:-:S05]  /*04a0*/  IMAD.IADD R5, R10, 0x1, R5 ;  /* 0x000000010a057824 */ /* 0x000fca00078e0205 */
[----:B------:R-:W-:Y:S01]  /*04b0*/  LEA R5, R5, UR4, 0x2 ;  /* 0x0000000405057c11 */ /* 0x000fe2000f8e10ff */
[----:B------:R-:W-:-:S05]  /*04c0*/  IMAD.SHL.U32 R9, R3, 0x4, RZ ;  /* 0x0000000403097824 */ /* 0x000fca00078e00ff */
[----:B------:R-:W-:Y:S02]  /*04d0*/  LOP3.LUT R2, R2, 0x7c, R9, 0xf8, !PT ;  /* 0x0000007c02027812 */ /* 0x000fe400078ef809 */
[----:B------:R-:W0:Y:S02]  /*04e0*/  LDC.64 R8, c[0x0][0x218] ;  /* 0x00008600ff087b82 */ /* 0x000e240000000a00 */
[----:B------:R-:W-:Y:S02]  /*04f0*/  SHF.R.S32.HI R11, RZ, 0x1f, R2 ;  /* 0x0000001fff0b7819 */ /* 0x000fe40000011402 */
[----:B------:R-:W-:Y:S02]  /*0500*/  SHF.R.U32.HI R3, RZ, 0x5, R3 ;  /* 0x00000005ff037819 */ /* 0x000fe40000011603 */
[----:B------:R-:W-:Y:S02]  /*0510*/  LEA.HI R11, R11, R2, RZ, 0xb ;  /* 0x000000020b0b7211 */ /* 0x000fe400078f58ff */
[----:B------:R-:W-:-:S02]  /*0520*/  SGXT.U32 R3, R3, 0x3 ;  /* 0x000000030303781a */ /* 0x000fc40000000000 */
[----:B------:R-:W-:Y:S02]  /*0530*/  LOP3.LUT R13, R11, 0xfffff800, RZ, 0xc0, !PT ;  /* 0xfffff8000b0d7812 */ /* 0x000fe400078ec0ff */
[----:B------:R-:W-:Y:S02]  /*0540*/  LOP3.LUT R3, R0, R3, RZ, 0xfc, !PT ;  /* 0x0000000300037212 */ /* 0x000fe400078efcff */
[----:B------:R-:W-:Y:S02]  /*0550*/  SHF.R.S32.HI R11, RZ, 0xb, R11 ;  /* 0x0000000bff0b7819 */ /* 0x000fe4000001140b */
[----:B------:R-:W-:Y:S02]  /*0560*/  ISETP.GE.AND P0, PT, R2, 0x400000, PT ;  /* 0x004000000200780c */ /* 0x000fe40003f06270 */
[C---:B------:R-:W-:Y:S02]  /*0570*/  LOP3.LUT R0, R3.reuse, 0x8, RZ, 0xfc, !PT ;  /* 0x0000000803007812 */ /* 0x040fe400078efcff */
[----:B------:R-:W-:-:S02]  /*0580*/  ISETP.LT.AND P1, PT, R3, 0x9, !P0 ;  /* 0x000000090300780c */ /* 0x000fc40004721270 */
[----:B------:R-:W-:Y:S01]  /*0590*/  ISETP.LT.AND P0, PT, R0, 0x9, !P0 ;  /* 0x000000090000780c */ /* 0x000fe20004701270 */
[----:B--2---:R-:W-:Y:S04]  /*05a0*/  STS [R12+0x40], R18 ;  /* 0x000040120c007388 */ /* 0x004fe80000000800 */
[----:B---3--:R-:W-:Y:S04]  /*05b0*/  STS [R12], R24 ;  /* 0x000000180c007388 */ /* 0x008fe80000000800 */
[----:B-----5:R-:W-:Y:S04]  /*05c0*/  STS [R12+0x80], R19 ;  /* 0x000080130c007388 */ /* 0x020fe80000000800 */
[----:B------:R-:W-:Y:S04]  /*05d0*/  STS [R12+0xc0], R20 ;  /* 0x0000c0140c007388 */ /* 0x000fe80000000800 */
[----:B------:R-:W-:Y:S04]  /*05e0*/  STS [R12+0x100], R21 ;  /* 0x000100150c007388 */ /* 0x000fe80000000800 */
[----:B------:R-:W-:Y:S04]  /*05f0*/  STS [R12+0x140], R23 ;  /* 0x000140170c007388 */ /* 0x000fe80000000800 */
[----:B------:R-:W-:Y:S04]  /*0600*/  STS [R12+0x180], R22 ;  /* 0x000180160c007388 */ /* 0x000fe80000000800 */
[----:B------:R1:W-:Y:S01]  /*0610*/  STS [R12+0x1c0], R25 ;  /* 0x0001c0190c007388 */ /* 0x0003e20000000800 */
[----:B------:R-:W-:Y:S06]  /*0620*/  BAR.SYNC.DEFER_BLOCKING 0x0 ;  /* 0x0000000000007b1d */ /* 0x000fec0000010000 */
[----:B------:R-:W2:Y:S01]  /*0630*/  LDS.128 R4, [R5] ;  /* 0x0000000005047984 */ /* 0x000ea20000000c00 */
[----:B-1----:R-:W-:Y:S01]  /*0640*/  IMAD.IADD R12, R2, 0x1, -R13 ;  /* 0x00000001020c7824 */ /* 0x002fe200078e0a0d */
[----:B------:R-:W-:-:S03]  /*0650*/  LOP3.LUT R13, R10, 0x400, RZ, 0xfc, !PT ;  /* 0x000004000a0d7812 */ /* 0x000fc600078efcff */
[----:B------:R-:W-:Y:S01]  /*0660*/  IMAD R11, R11, 0x4800, R12 ;  /* 0x000048000b0b7824 */ /* 0x000fe200078e020c */
[----:B------:R-:W-:-:S03]  /*0670*/  SHF.R.U32.HI R13, RZ, 0x5, R13 ;  /* 0x00000005ff0d7819 */ /* 0x000fc6000001160d */
[----:B------:R-:W-:Y:S01]  /*0680*/  IMAD R3, R3, 0x800, R11 ;  /* 0x0000080003037824 */ /* 0x000fe200078e020b */
[----:B------:R-:W-:-:S03]  /*0690*/  LOP3.LUT R13, R13, 0x3c, RZ, 0xc0, !PT ;  /* 0x0000003c0d0d7812 */ /* 0x000fc600078ec0ff */
[----:B0-----:R-:W-:-:S04]  /*06a0*/  IMAD.WIDE R2, R3, 0x4, R8 ;  /* 0x0000000403027825 */ /* 0x001fc800078e0208 */
[----:B------:R-:W-:-:S05]  /*06b0*/  IMAD.IADD R13, R10, 0x1, R13 ;  /* 0x000000010a0d7824 */ /* 0x000fca00078e020d */
[----:B------:R-:W-:Y:S01]  /*06c0*/  LEA R13, R13, UR4, 0x2 ;  /* 0x000000040d0d7c11 */ /* 0x000fe2000f8e10ff */
[----:B--2---:R0:W-:Y:S02]  /*06d0*/  @P1 STG.E.128 desc[UR6][R2.64], R4 ;  /* 0x0000000402001986 */ /* 0x0041e4000c101d06 */
[----:B0-----:R-:W-:Y:S05]  /*06e0*/  @!P0 EXIT ;  /* 0x000000000000894d */ /* 0x001fea0003800000 */
[----:B------:R-:W0:Y:S01]  /*06f0*/  LDS.128 R12, [R13+0x1000] ;  /* 0x001000000d0c7984 */ /* 0x000e220000000c00 */
[----:B------:R-:W-:-:S04]  /*0700*/  IMAD R11, R0, 0x800, R11 ;  /* 0x00000800000b7824 */ /* 0x000fc800078e020b */
[----:B------:R-:W-:-:S05]  /*0710*/  IMAD.WIDE R8, R11, 0x4, R8 ;  /* 0x000000040b087825 */ /* 0x000fca00078e0208 */
[----:B0-----:R-:W-:Y:S01]  /*0720*/  STG.E.128 desc[UR6][R8.64], R12 ;  /* 0x0000000c08007986 */ /* 0x001fe2000c101d06 */
[----:B------:R-:W-:Y:S05]  /*0730*/  EXIT ;  /* 0x000000000000794d */ /* 0x000fea0003800000 */
.L_x_0:
[----:B------:R-:W-:-:S00]  /*0740*/  BRA `(.L_x_0) ;  /* 0xfffffffc00fc7947 */ /* 0x000fc0000383ffff */
[----:B------:R-:W-:-:S00]  /*0750*/  NOP ;  /* 0x0000000000007918 */ /* 0x000fc00000000000 */
        /* <DEDUP_REMOVED lines=10> */
.L_x_1:


//--------------------- .nv.shared.triton_poi_fused_5 --------------------------
	.section	.nv.shared.triton_poi_fused_5,"aw",@nobits
	.sectionflags	@""
	.align	16
	.zero		1024


//--------------------- .nv.constant0.triton_poi_fused_5 --------------------------
	.section	.nv.constant0.triton_poi_fused_5,"a",@progbits
	.sectionflags	@""
	.align	4
.nv.constant0.triton_poi_fused_5:
	.zero		552
